//
// Generated by NVIDIA NVVM Compiler
//
// Compiler Build ID: CL-36424714
// Cuda compilation tools, release 13.0, V13.0.88
// Based on NVVM 20.0.0
//

.version 9.0
.target sm_100
.address_size 64

	// .globl	_Z14applyFilterGPUPiS_iii

.visible .entry _Z14applyFilterGPUPiS_iii(
	.param .u64 .ptr .align 1 _Z14applyFilterGPUPiS_iii_param_0,
	.param .u64 .ptr .align 1 _Z14applyFilterGPUPiS_iii_param_1,
	.param .u32 _Z14applyFilterGPUPiS_iii_param_2,
	.param .u32 _Z14applyFilterGPUPiS_iii_param_3,
	.param .u32 _Z14applyFilterGPUPiS_iii_param_4
)
{
	.reg .pred 	%p<7>;
	.reg .b32 	%r<59>;
	.reg .b64 	%rd<28>;

	ld.param.u64 	%rd1, [_Z14applyFilterGPUPiS_iii_param_0];
	ld.param.u64 	%rd2, [_Z14applyFilterGPUPiS_iii_param_1];
	ld.param.u32 	%r5, [_Z14applyFilterGPUPiS_iii_param_2];
	ld.param.u32 	%r6, [_Z14applyFilterGPUPiS_iii_param_3];
	ld.param.u32 	%r7, [_Z14applyFilterGPUPiS_iii_param_4];
	mov.u32 	%r8, %ntid.x;
	mov.u32 	%r9, %ctaid.x;
	mov.u32 	%r10, %tid.x;
	mad.lo.s32 	%r1, %r8, %r9, %r10;
	mul.lo.s32 	%r11, %r6, %r5;
	mul.lo.s32 	%r12, %r11, %r7;
	setp.ge.s32 	%p1, %r1, %r12;
	@%p1 bra 	$L__BB0_4;
	mul.lo.s32 	%r2, %r7, %r6;
	div.s32 	%r14, %r1, %r2;
	mul.lo.s32 	%r16, %r14, %r2;
	sub.s32 	%r17, %r1, %r16;
	div.s32 	%r18, %r17, %r7;
	add.s32 	%r20, %r5, -2;
	setp.ge.s32 	%p2, %r14, %r20;
	min.s32 	%r21, %r14, %r18;
	setp.lt.s32 	%p3, %r21, 2;
	add.s32 	%r22, %r6, -2;
	setp.ge.s32 	%p4, %r18, %r22;
	or.pred  	%p5, %p2, %p4;
	mov.b32 	%r58, 0;
	or.pred  	%p6, %p5, %p3;
	@%p6 bra 	$L__BB0_3;
	cvta.to.global.u64 	%rd3, %rd1;
	mul.wide.s32 	%rd4, %r1, 4;
	add.s64 	%rd5, %rd3, %rd4;
	ld.global.u32 	%r23, [%rd5];
	shl.b32 	%r24, %r23, 4;
	sub.s32 	%r25, %r1, %r2;
	mul.wide.s32 	%rd6, %r25, 4;
	add.s64 	%rd7, %rd3, %rd6;
	ld.global.u32 	%r26, [%rd7];
	mul.wide.s32 	%rd8, %r7, 4;
	add.s64 	%rd9, %rd5, %rd8;
	ld.global.u32 	%r27, [%rd9];
	mul.wide.s32 	%rd10, %r2, 4;
	add.s64 	%rd11, %rd5, %rd10;
	ld.global.u32 	%r28, [%rd11];
	add.s32 	%r29, %r28, %r26;
	sub.s32 	%r30, %r1, %r7;
	mul.wide.s32 	%rd12, %r30, 4;
	add.s64 	%rd13, %rd3, %rd12;
	ld.global.u32 	%r31, [%rd13];
	add.s32 	%r32, %r29, %r31;
	add.s32 	%r33, %r7, %r2;
	sub.s32 	%r34, %r1, %r33;
	mul.wide.s32 	%rd14, %r34, 4;
	add.s64 	%rd15, %rd3, %rd14;
	ld.global.u32 	%r35, [%rd15];
	add.s64 	%rd16, %rd7, %rd8;
	ld.global.u32 	%r36, [%rd16];
	add.s64 	%rd17, %rd11, %rd8;
	ld.global.u32 	%r37, [%rd17];
	add.s64 	%rd18, %rd13, %rd10;
	ld.global.u32 	%r38, [%rd18];
	mul.lo.s32 	%r39, %r6, %r7;
	shl.b32 	%r40, %r39, 1;
	sub.s32 	%r41, %r1, %r40;
	mul.wide.s32 	%rd19, %r41, 4;
	add.s64 	%rd20, %rd3, %rd19;
	ld.global.u32 	%r42, [%rd20];
	shl.b32 	%r43, %r7, 1;
	add.s64 	%rd21, %rd9, %rd8;
	ld.global.u32 	%r44, [%rd21];
	sub.s32 	%r45, %r1, %r43;
	mul.wide.s32 	%rd22, %r45, 4;
	add.s64 	%rd23, %rd3, %rd22;
	ld.global.u32 	%r46, [%rd23];
	add.s64 	%rd24, %rd11, %rd10;
	ld.global.u32 	%r47, [%rd24];
	add.s32 	%r48, %r27, %r32;
	shl.b32 	%r49, %r48, 1;
	add.s32 	%r50, %r49, %r35;
	add.s32 	%r51, %r50, %r36;
	add.s32 	%r52, %r51, %r37;
	add.s32 	%r53, %r52, %r38;
	add.s32 	%r54, %r53, %r42;
	add.s32 	%r55, %r54, %r44;
	add.s32 	%r56, %r55, %r46;
	add.s32 	%r57, %r56, %r47;
	sub.s32 	%r58, %r24, %r57;
$L__BB0_3:
	cvta.to.global.u64 	%rd25, %rd2;
	mul.wide.s32 	%rd26, %r1, 4;
	add.s64 	%rd27, %rd25, %rd26;
	st.global.u32 	[%rd27], %r58;
$L__BB0_4:
	ret;

}


// ===== COMPILED SASS (sm_100) =====

	.target	sm_100

	.elftype	@"ET_EXEC"


//--------------------- .note.nv.tkinfo           --------------------------
	.section	.note.nv.tkinfo,"",@"SHT_NOTE"
	.sectionflags	@"SHF_NOTE_NV_TKINFO"
	.tkinfo
        /*0018*/ 	.word	0x00000002
        /*0030*/ 	.string	""
        /*0030*/ 	.string	"ptxas"
        /*0030*/ 	.string	"Cuda compilation tools, release 13.0, V13.0.88"
        /*0030*/ 	.string	"Build cuda_13.0.r13.0/compiler.36424714_0"
        /*0030*/ 	.string	"-arch sm_100 -m 64 "



//--------------------- .note.nv.cuinfo           --------------------------
	.section	.note.nv.cuinfo,"",@"SHT_NOTE"
	.sectionflags	@"SHF_NOTE_NV_CUINFO"
        /*0018*/ 	.short	0x0002
        /*001a*/ 	.short	0x0064
        /*001c*/ 	.short	0x0082
	.zero		2


//--------------------- .nv.info                  --------------------------
	.section	.nv.info,"",@"SHT_CUDA_INFO"
	.align	4


	//----- nvinfo : EIATTR_REGCOUNT
	.align		4
        /*0000*/ 	.byte	0x04, 0x2f
        /*0002*/ 	.short	(.L_1 - .L_0)
	.align		4
.L_0:
        /*0004*/ 	.word	index@(_Z14applyFilterGPUPiS_iii)
        /*0008*/ 	.word	0x00000020


	//----- nvinfo : EIATTR_FRAME_SIZE
	.align		4
.L_1:
        /*000c*/ 	.byte	0x04, 0x11
        /*000e*/ 	.short	(.L_3 - .L_2)
	.align		4
.L_2:
        /*0010*/ 	.word	index@(_Z14applyFilterGPUPiS_iii)
        /*0014*/ 	.word	0x00000000


	//----- nvinfo : EIATTR_MIN_STACK_SIZE
	.align		4
.L_3:
        /*0018*/ 	.byte	0x04, 0x12
        /*001a*/ 	.short	(.L_5 - .L_4)
	.align		4
.L_4:
        /*001c*/ 	.word	index@(_Z14applyFilterGPUPiS_iii)
        /*0020*/ 	.word	0x00000000
.L_5:


//--------------------- .nv.compat                --------------------------
	.section	.nv.compat,"",@"SHT_CUDA_COMPAT_INFO"
	.align	4
        /*0000*/ 	.byte	0x02, 0x09, 0x00, 0x00, 0x02, 0x02, 0x01, 0x00, 0x02, 0x05, 0x05, 0x00, 0x03, 0x07, 0x01, 0x01
        /*0010*/ 	.byte	0x02, 0x03, 0x00, 0x00, 0x02, 0x06, 0x01, 0x00, 0x04, 0x0b, 0x08, 0x00, 0x09, 0x00, 0x00, 0x00
        /*0020*/ 	.byte	0x00, 0x00, 0x00, 0x00


//--------------------- .nv.info._Z14applyFilterGPUPiS_iii --------------------------
	.section	.nv.info._Z14applyFilterGPUPiS_iii,"",@"SHT_CUDA_INFO"
	.sectionflags	@""
	.align	4


	//----- nvinfo : EIATTR_CUDA_API_VERSION
	.align		4
        /*0000*/ 	.byte	0x04, 0x37
        /*0002*/ 	.short	(.L_7 - .L_6)
.L_6:
        /*0004*/ 	.word	0x00000082


	//----- nvinfo : EIATTR_KPARAM_INFO
	.align		4
.L_7:
        /*0008*/ 	.byte	0x04, 0x17
        /*000a*/ 	.short	(.L_9 - .L_8)
.L_8:
        /*000c*/ 	.word	0x00000000
        /*0010*/ 	.short	0x0004
        /*0012*/ 	.short	0x0018
        /*0014*/ 	.byte	0x00, 0xf0, 0x11, 0x00


	//----- nvinfo : EIATTR_KPARAM_INFO
	.align		4
.L_9:
        /*0018*/ 	.byte	0x04, 0x17
        /*001a*/ 	.short	(.L_11 - .L_10)
.L_10:
        /*001c*/ 	.word	0x00000000
        /*0020*/ 	.short	0x0003
        /*0022*/ 	.short	0x0014
        /*0024*/ 	.byte	0x00, 0xf0, 0x11, 0x00


	//----- nvinfo : EIATTR_KPARAM_INFO
	.align		4
.L_11:
        /*0028*/ 	.byte	0x04, 0x17
        /*002a*/ 	.short	(.L_13 - .L_12)
.L_12:
        /*002c*/ 	.word	0x00000000
        /*0030*/ 	.short	0x0002
        /*0032*/ 	.short	0x0010
        /*0034*/ 	.byte	0x00, 0xf0, 0x11, 0x00


	//----- nvinfo : EIATTR_KPARAM_INFO
	.align		4
.L_13:
        /*0038*/ 	.byte	0x04, 0x17
        /*003a*/ 	.short	(.L_15 - .L_14)
.L_14:
        /*003c*/ 	.word	0x00000000
        /*0040*/ 	.short	0x0001
        /*0042*/ 	.short	0x0008
        /*0044*/ 	.byte	0x00, 0xf5, 0x21, 0x00


	//----- nvinfo : EIATTR_KPARAM_INFO
	.align		4
.L_15:
        /*0048*/ 	.byte	0x04, 0x17
        /*004a*/ 	.short	(.L_17 - .L_16)
.L_16:
        /*004c*/ 	.word	0x00000000
        /*0050*/ 	.short	0x0000
        /*0052*/ 	.short	0x0000
        /*0054*/ 	.byte	0x00, 0xf5, 0x21, 0x00


	//----- nvinfo : EIATTR_SPARSE_MMA_MASK
	.align		4
.L_17:
        /*0058*/ 	.byte	0x03, 0x50
        /*005a*/ 	.short	0x0000


	//----- nvinfo : EIATTR_MAXREG_COUNT
	.align		4
        /*005c*/ 	.byte	0x03, 0x1b
        /*005e*/ 	.short	0x00ff


	//----- nvinfo : EIATTR_MERCURY_ISA_VERSION
	.align		4
        /*0060*/ 	.byte	0x03, 0x5f
        /*0062*/ 	.short	0x0101


	//----- nvinfo : EIATTR_VRC_CTA_INIT_COUNT
	.align		4
        /*0064*/ 	.byte	0x02, 0x4a
	.zero		1
	.zero		1


	//----- nvinfo : EIATTR_EXIT_INSTR_OFFSETS
	.align		4
        /*0068*/ 	.byte	0x04, 0x1c
        /*006a*/ 	.short	(.L_19 - .L_18)


	//   ....[0]....
.L_18:
        /*006c*/ 	.word	0x000000a0


	//   ....[1]....
        /*0070*/ 	.word	0x00000770


	//----- nvinfo : EIATTR_CRS_STACK_SIZE
	.align		4
.L_19:
        /*0074*/ 	.byte	0x04, 0x1e
        /*0076*/ 	.short	(.L_21 - .L_20)
.L_20:
        /*0078*/ 	.word	0x00000000


	//----- nvinfo : EIATTR_CBANK_PARAM_SIZE
	.align		4
.L_21:
        /*007c*/ 	.byte	0x03, 0x19
        /*007e*/ 	.short	0x001c


	//----- nvinfo : EIATTR_PARAM_CBANK
	.align		4
        /*0080*/ 	.byte	0x04, 0x0a
        /*0082*/ 	.short	(.L_23 - .L_22)
	.align		4
.L_22:
        /*0084*/ 	.word	index@(.nv.constant0._Z14applyFilterGPUPiS_iii)
        /*0088*/ 	.short	0x0380
        /*008a*/ 	.short	0x001c


	//----- nvinfo : EIATTR_SW_WAR
	.align		4
.L_23:
        /*008c*/ 	.byte	0x04, 0x36
        /*008e*/ 	.short	(.L_25 - .L_24)
.L_24:
        /*0090*/ 	.word	0x00000008
.L_25:


//--------------------- .nv.callgraph             --------------------------
	.section	.nv.callgraph,"",@"SHT_CUDA_CALLGRAPH"
	.align	4
	.sectionentsize	8
	.align		4
        /*0000*/ 	.word	0x00000000
	.align		4
        /*0004*/ 	.word	0xffffffff
	.align		4
        /*0008*/ 	.word	0x00000000
	.align		4
        /*000c*/ 	.word	0xfffffffe
	.align		4
        /*0010*/ 	.word	0x00000000
	.align		4
        /*0014*/ 	.word	0xfffffffd
	.align		4
        /*0018*/ 	.word	0x00000000
	.align		4
        /*001c*/ 	.word	0xfffffffc


//--------------------- .text._Z14applyFilterGPUPiS_iii --------------------------
	.section	.text._Z14applyFilterGPUPiS_iii,"ax",@progbits
	.align	128
        .global         _Z14applyFilterGPUPiS_iii
        .type           _Z14applyFilterGPUPiS_iii,@function
        .size           _Z14applyFilterGPUPiS_iii,(.L_x_3 - _Z14applyFilterGPUPiS_iii)
        .other          _Z14applyFilterGPUPiS_iii,@"STO_CUDA_ENTRY STV_DEFAULT"
_Z14applyFilterGPUPiS_iii:
.text._Z14applyFilterGPUPiS_iii:
[----:B------:R-:W-:Y:S01]  /*0000*/  LDC R1, c[0x0][0x37c] ;  /* 0x0000df00ff017b82 */ /* 0x000fe20000000800 */
[----:B------:R-:W0:Y:S07]  /*0010*/  S2R R14, SR_CTAID.X ;  /* 0x00000000000e7919 */ /* 0x000e2e0000002500 */
[----:B------:R-:W1:Y:S01]  /*0020*/  LDC R27, c[0x0][0x398] ;  /* 0x0000e600ff1b7b82 */ /* 0x000e620000000800 */
[----:B------:R-:W2:Y:S01]  /*0030*/  LDCU.64 UR4, c[0x0][0x390] ;  /* 0x00007200ff0477ac */ /* 0x000ea20008000a00 */
[----:B------:R-:W0:Y:S01]  /*0040*/  S2R R3, SR_TID.X ;  /* 0x0000000000037919 */ /* 0x000e220000002100 */
[----:B------:R-:W0:Y:S01]  /*0050*/  LDCU UR7, c[0x0][0x360] ;  /* 0x00006c00ff0777ac */ /* 0x000e220008000800 */
[----:B--2---:R-:W-:Y:S01]  /*0060*/  UIMAD UR6, UR5, UR4, URZ ;  /* 0x00000004050672a4 */ /* 0x004fe2000f8e02ff */
[----:B0-----:R-:W-:-:S05]  /*0070*/  IMAD R14, R14, UR7, R3 ;  /* 0x000000070e0e7c24 */ /* 0x001fca000f8e0203 */
[----:B-1----:R-:W-:-:S05]  /*0080*/  IMAD R3, R27, UR6, RZ ;  /* 0x000000061b037c24 */ /* 0x002fca000f8e02ff */
[----:B------:R-:W-:-:S13]  /*0090*/  ISETP.GE.AND P0, PT, R14, R3, PT ;  /* 0x000000030e00720c */ /* 0x000fda0003f06270 */
[----:B------:R-:W-:Y:S05]  /*00a0*/  @P0 EXIT ;  /* 0x000000000000094d */ /* 0x000fea0003800000 */
[----:B------:R-:W-:Y:S01]  /*00b0*/  IMAD R25, R27, UR5, RZ ;  /* 0x000000051b197c24 */ /* 0x000fe2000f8e02ff */
[----:B------:R-:W-:Y:S01]  /*00c0*/  IABS R6, R14 ;  /* 0x0000000e00067213 */ /* 0x000fe20000000000 */
[----:B------:R-:W-:Y:S01]  /*00d0*/  UIADD3 UR5, UPT, UPT, UR5, -0x2, URZ ;  /* 0xfffffffe05057890 */ /* 0x000fe2000fffe0ff */
[----:B------:R-:W-:Y:S01]  /*00e0*/  IABS R8, R27 ;  /* 0x0000001b00087213 */ /* 0x000fe20000000000 */
[----:B------:R-:W-:Y:S01]  /*00f0*/  UIADD3 UR4, UPT, UPT, UR4, -0x2, URZ ;  /* 0xfffffffe04047890 */ /* 0x000fe2000fffe0ff */
[----:B------:R-:W-:Y:S01]  /*0100*/  IABS R5, R25 ;  /* 0x0000001900057213 */ /* 0x000fe20000000000 */
[----:B------:R-:W-:Y:S01]  /*0110*/  BSSY.RECONVERGENT B0, `(.L_x_0) ;  /* 0x0000064000007945 */ /* 0x000fe20003800200 */
[----:B------:R-:W-:Y:S02]  /*0120*/  IMAD.MOV.U32 R9, RZ, RZ, RZ ;  /* 0x000000ffff097224 */ /* 0x000fe400078e00ff */
[----:B------:R-:W0:Y:S08]  /*0130*/  I2F.RP R0, R5 ;  /* 0x0000000500007306 */ /* 0x000e300000209400 */
[----:B0-----:R-:W0:Y:S02]  /*0140*/  MUFU.RCP R0, R0 ;  /* 0x0000000000007308 */ /* 0x001e240000001000 */
[----:B0-----:R-:W-:-:S06]  /*0150*/  IADD3 R2, PT, PT, R0, 0xffffffe, RZ ;  /* 0x0ffffffe00027810 */ /* 0x001fcc0007ffe0ff */
[----:B------:R0:W1:Y:S02]  /*0160*/  F2I.FTZ.U32.TRUNC.NTZ R3, R2 ;  /* 0x0000000200037305 */ /* 0x000064000021f000 */
[----:B0-----:R-:W-:Y:S01]  /*0170*/  IMAD.MOV.U32 R2, RZ, RZ, RZ ;  /* 0x000000ffff027224 */ /* 0x001fe200078e00ff */
[----:B-1----:R-:W-:-:S05]  /*0180*/  IADD3 R4, PT, PT, RZ, -R3, RZ ;  /* 0x80000003ff047210 */ /* 0x002fca0007ffe0ff */
[----:B------:R-:W-:Y:S01]  /*0190*/  IMAD R7, R4, R5, RZ ;  /* 0x0000000504077224 */ /* 0x000fe200078e02ff */
[----:B------:R-:W-:-:S03]  /*01a0*/  IABS R4, R25 ;  /* 0x0000001900047213 */ /* 0x000fc60000000000 */
[----:B------:R-:W-:Y:S01]  /*01b0*/  IMAD.HI.U32 R3, R3, R7, R2 ;  /* 0x0000000703037227 */ /* 0x000fe200078e0002 */
[----:B------:R-:W-:Y:S02]  /*01c0*/  IADD3 R7, PT, PT, RZ, -R4, RZ ;  /* 0x80000004ff077210 */ /* 0x000fe40007ffe0ff */
[----:B------:R-:W0:Y:S03]  /*01d0*/  I2F.RP R4, R8 ;  /* 0x0000000800047306 */ /* 0x000e260000209400 */
[----:B------:R-:W-:-:S04]  /*01e0*/  IMAD.HI.U32 R0, R3, R6, RZ ;  /* 0x0000000603007227 */ /* 0x000fc800078e00ff */
[----:B------:R-:W-:-:S05]  /*01f0*/  IMAD R2, R0, R7, R6 ;  /* 0x0000000700027224 */ /* 0x000fca00078e0206 */
[----:B------:R-:W-:Y:S01]  /*0200*/  ISETP.GT.U32.AND P2, PT, R5, R2, PT ;  /* 0x000000020500720c */ /* 0x000fe20003f44070 */
[----:B0-----:R-:W0:-:S12]  /*0210*/  MUFU.RCP R4, R4 ;  /* 0x0000000400047308 */ /* 0x001e180000001000 */
[----:B------:R-:W-:Y:S02]  /*0220*/  @!P2 IMAD.IADD R2, R2, 0x1, -R5 ;  /* 0x000000010202a824 */ /* 0x000fe400078e0a05 */
[----:B------:R-:W-:Y:S01]  /*0230*/  @!P2 VIADD R0, R0, 0x1 ;  /* 0x000000010000a836 */ /* 0x000fe20000000000 */
[----:B------:R-:W-:Y:S02]  /*0240*/  ISETP.NE.AND P2, PT, R25, RZ, PT ;  /* 0x000000ff1900720c */ /* 0x000fe40003f45270 */
[----:B------:R-:W-:Y:S02]  /*0250*/  ISETP.GE.U32.AND P0, PT, R2, R5, PT ;  /* 0x000000050200720c */ /* 0x000fe40003f06070 */
[----:B------:R-:W-:-:S04]  /*0260*/  LOP3.LUT R2, R14, R25, RZ, 0x3c, !PT ;  /* 0x000000190e027212 */ /* 0x000fc800078e3cff */
[----:B------:R-:W-:Y:S02]  /*0270*/  ISETP.GE.AND P1, PT, R2, RZ, PT ;  /* 0x000000ff0200720c */ /* 0x000fe40003f26270 */
[----:B0-----:R-:W-:-:S04]  /*0280*/  IADD3 R2, PT, PT, R4, 0xffffffe, RZ ;  /* 0x0ffffffe04027810 */ /* 0x001fc80007ffe0ff */
[----:B------:R0:W1:Y:S01]  /*0290*/  F2I.FTZ.U32.TRUNC.NTZ R3, R2 ;  /* 0x0000000200037305 */ /* 0x000062000021f000 */
[----:B------:R-:W-:-:S05]  /*02a0*/  @P0 IADD3 R0, PT, PT, R0, 0x1, RZ ;  /* 0x0000000100000810 */ /* 0x000fca0007ffe0ff */
[----:B------:R-:W-:Y:S02]  /*02b0*/  IMAD.MOV.U32 R7, RZ, RZ, R0 ;  /* 0x000000ffff077224 */ /* 0x000fe400078e0000 */
[----:B0-----:R-:W-:-:S03]  /*02c0*/  IMAD.MOV.U32 R2, RZ, RZ, RZ ;  /* 0x000000ffff027224 */ /* 0x001fc600078e00ff */
[----:B------:R-:W-:Y:S02]  /*02d0*/  @!P1 IADD3 R7, PT, PT, -R7, RZ, RZ ;  /* 0x000000ff07079210 */ /* 0x000fe40007ffe1ff */
[----:B------:R-:W-:Y:S01]  /*02e0*/  @!P2 LOP3.LUT R7, RZ, R25, RZ, 0x33, !PT ;  /* 0x00000019ff07a212 */ /* 0x000fe200078e33ff */
[----:B-1----:R-:W-:-:S03]  /*02f0*/  IMAD.MOV R5, RZ, RZ, -R3 ;  /* 0x000000ffff057224 */ /* 0x002fc600078e0a03 */
[----:B------:R-:W-:Y:S01]  /*0300*/  IADD3 R0, PT, PT, -R7, RZ, RZ ;  /* 0x000000ff07007210 */ /* 0x000fe20007ffe1ff */
[----:B------:R-:W-:-:S04]  /*0310*/  IMAD R5, R5, R8, RZ ;  /* 0x0000000805057224 */ /* 0x000fc800078e02ff */
[----:B------:R-:W-:Y:S02]  /*0320*/  IMAD R0, R25, R0, R14 ;  /* 0x0000000019007224 */ /* 0x000fe400078e020e */
[----:B------:R-:W-:-:S03]  /*0330*/  IMAD.HI.U32 R2, R3, R5, R2 ;  /* 0x0000000503027227 */ /* 0x000fc600078e0002 */
[----:B------:R-:W-:Y:S02]  /*0340*/  IABS R4, R0 ;  /* 0x0000000000047213 */ /* 0x000fe40000000000 */
[----:B------:R-:W-:Y:S02]  /*0350*/  LOP3.LUT R0, R0, R27, RZ, 0x3c, !PT ;  /* 0x0000001b00007212 */ /* 0x000fe400078e3cff */
[----:B------:R-:W-:Y:S02]  /*0360*/  MOV R3, R4 ;  /* 0x0000000400037202 */ /* 0x000fe40000000f00 */
[----:B------:R-:W-:-:S03]  /*0370*/  ISETP.GE.AND P1, PT, R0, RZ, PT ;  /* 0x000000ff0000720c */ /* 0x000fc60003f26270 */
[----:B------:R-:W-:-:S04]  /*0380*/  IMAD.HI.U32 R2, R2, R3, RZ ;  /* 0x0000000302027227 */ /* 0x000fc800078e00ff */
[----:B------:R-:W-:-:S04]  /*0390*/  IMAD.MOV R4, RZ, RZ, -R2 ;  /* 0x000000ffff047224 */ /* 0x000fc800078e0a02 */
[----:B------:R-:W-:-:S05]  /*03a0*/  IMAD R3, R8, R4, R3 ;  /* 0x0000000408037224 */ /* 0x000fca00078e0203 */
[----:B------:R-:W-:-:S13]  /*03b0*/  ISETP.GT.U32.AND P2, PT, R8, R3, PT ;  /* 0x000000030800720c */ /* 0x000fda0003f44070 */
[-C--:B------:R-:W-:Y:S01]  /*03c0*/  @!P2 IADD3 R3, PT, PT, R3, -R8.reuse, RZ ;  /* 0x800000080303a210 */ /* 0x080fe20007ffe0ff */
[----:B------:R-:W-:Y:S01]  /*03d0*/  @!P2 VIADD R2, R2, 0x1 ;  /* 0x000000010202a836 */ /* 0x000fe20000000000 */
[----:B------:R-:W-:Y:S02]  /*03e0*/  ISETP.NE.AND P2, PT, R27, RZ, PT ;  /* 0x000000ff1b00720c */ /* 0x000fe40003f45270 */
[----:B------:R-:W-:-:S13]  /*03f0*/  ISETP.GE.U32.AND P0, PT, R3, R8, PT ;  /* 0x000000080300720c */ /* 0x000fda0003f06070 */
[----:B------:R-:W-:-:S05]  /*0400*/  @P0 IADD3 R2, PT, PT, R2, 0x1, RZ ;  /* 0x0000000102020810 */ /* 0x000fca0007ffe0ff */
[----:B------:R-:W-:Y:S02]  /*0410*/  IMAD.MOV.U32 R0, RZ, RZ, R2 ;  /* 0x000000ffff007224 */ /* 0x000fe400078e0002 */
[----:B------:R-:W0:Y:S03]  /*0420*/  LDC.64 R2, c[0x0][0x388] ;  /* 0x0000e200ff027b82 */ /* 0x000e260000000a00 */
[----:B------:R-:W-:Y:S02]  /*0430*/  @!P1 IADD3 R0, PT, PT, -R0, RZ, RZ ;  /* 0x000000ff00009210 */ /* 0x000fe40007ffe1ff */
[----:B------:R-:W-:-:S04]  /*0440*/  @!P2 LOP3.LUT R0, RZ, R27, RZ, 0x33, !PT ;  /* 0x0000001bff00a212 */ /* 0x000fc800078e33ff */
[----:B------:R-:W-:Y:S02]  /*0450*/  ISETP.GE.AND P0, PT, R0, UR5, PT ;  /* 0x0000000500007c0c */ /* 0x000fe4000bf06270 */
[C---:B------:R-:W-:Y:S02]  /*0460*/  VIMNMX R0, PT, PT, R7.reuse, R0, PT ;  /* 0x0000000007007248 */ /* 0x040fe40003fe0100 */
[----:B------:R-:W-:Y:S01]  /*0470*/  ISETP.GE.OR P0, PT, R7, UR4, P0 ;  /* 0x0000000407007c0c */ /* 0x000fe20008706670 */
[----:B------:R-:W1:Y:S03]  /*0480*/  LDCU.64 UR4, c[0x0][0x358] ;  /* 0x00006b00ff0477ac */ /* 0x000e660008000a00 */
[----:B------:R-:W-:Y:S01]  /*0490*/  ISETP.LT.OR P0, PT, R0, 0x2, P0 ;  /* 0x000000020000780c */ /* 0x000fe20000701670 */
[----:B0-----:R-:W-:-:S12]  /*04a0*/  IMAD.WIDE R2, R14, 0x4, R2 ;  /* 0x000000040e027825 */ /* 0x001fd800078e0202 */
[----:B-1----:R-:W-:Y:S05]  /*04b0*/  @P0 BRA `(.L_x_1) ;  /* 0x0000000000a40947 */ /* 0x002fea0003800000 */
[----:B------:R-:W0:Y:S01]  /*04c0*/  LDC.64 R10, c[0x0][0x380] ;  /* 0x0000e000ff0a7b82 */ /* 0x000e220000000a00 */
[C---:B------:R-:W-:Y:S01]  /*04d0*/  IADD3 R19, PT, PT, R14.reuse, -R25, RZ ;  /* 0x800000190e137210 */ /* 0x040fe20007ffe0ff */
[C---:B------:R-:W-:Y:S01]  /*04e0*/  IMAD.IADD R13, R14.reuse, 0x1, -R27 ;  /* 0x000000010e0d7824 */ /* 0x040fe200078e0a1b */
[C---:B------:R-:W-:Y:S02]  /*04f0*/  IADD3 R17, PT, PT, R14.reuse, -R27, -R25 ;  /* 0x8000001b0e117210 */ /* 0x040fe40007ffe819 */
[----:B------:R-:W-:Y:S01]  /*0500*/  IADD3 R29, PT, PT, -R27, RZ, RZ ;  /* 0x000000ff1b1d7210 */ /* 0x000fe20007ffe1ff */
[----:B------:R-:W-:Y:S02]  /*0510*/  IMAD R26, R25, -0x2, R14 ;  /* 0xfffffffe191a7824 */ /* 0x000fe400078e020e */
[----:B0-----:R-:W-:-:S04]  /*0520*/  IMAD.WIDE R4, R14, 0x4, R10 ;  /* 0x000000040e047825 */ /* 0x001fc800078e020a */
[----:B------:R-:W-:-:S04]  /*0530*/  IMAD.WIDE R18, R19, 0x4, R10 ;  /* 0x0000000413127825 */ /* 0x000fc800078e020a */
[----:B------:R-:W-:Y:S01]  /*0540*/  IMAD.WIDE R12, R13, 0x4, R10 ;  /* 0x000000040d0c7825 */ /* 0x000fe200078e020a */
[----:B------:R0:W2:Y:S03]  /*0550*/  LDG.E R0, desc[UR4][R18.64] ;  /* 0x0000000412007981 */ /* 0x0000a6000c1e1900 */
[--C-:B------:R-:W-:Y:S01]  /*0560*/  IMAD.WIDE R6, R25, 0x4, R4.reuse ;  /* 0x0000000419067825 */ /* 0x100fe200078e0204 */
[----:B------:R1:W2:Y:S03]  /*0570*/  LDG.E R23, desc[UR4][R12.64] ;  /* 0x000000040c177981 */ /* 0x0002a6000c1e1900 */
[----:B------:R-:W-:Y:S01]  /*0580*/  IMAD.WIDE R8, R27, 0x4, R4 ;  /* 0x000000041b087825 */ /* 0x000fe200078e0204 */
[----:B------:R3:W2:Y:S03]  /*0590*/  LDG.E R24, desc[UR4][R6.64] ;  /* 0x0000000406187981 */ /* 0x0006a6000c1e1900 */
[----:B------:R-:W-:Y:S01]  /*05a0*/  IMAD.WIDE R16, R17, 0x4, R10 ;  /* 0x0000000411107825 */ /* 0x000fe200078e020a */
[----:B------:R-:W4:Y:S03]  /*05b0*/  LDG.E R22, desc[UR4][R8.64] ;  /* 0x0000000408167981 */ /* 0x000f26000c1e1900 */
[----:B------:R-:W-:Y:S01]  /*05c0*/  IMAD R29, R29, 0x2, R14 ;  /* 0x000000021d1d7824 */ /* 0x000fe200078e020e */
[----:B------:R-:W5:Y:S01]  /*05d0*/  LDG.E R4, desc[UR4][R4.64] ;  /* 0x0000000404047981 */ /* 0x000f62000c1e1900 */
[----:B------:R-:W-:-:S03]  /*05e0*/  IMAD.WIDE R20, R27, 0x4, R18 ;  /* 0x000000041b147825 */ /* 0x000fc600078e0212 */
[----:B------:R-:W5:Y:S01]  /*05f0*/  LDG.E R16, desc[UR4][R16.64] ;  /* 0x0000000410107981 */ /* 0x000f62000c1e1900 */
[----:B------:R-:W-:-:S03]  /*0600*/  IMAD.WIDE R14, R27, 0x4, R6 ;  /* 0x000000041b0e7825 */ /* 0x000fc600078e0206 */
[----:B------:R-:W5:Y:S01]  /*0610*/  LDG.E R20, desc[UR4][R20.64] ;  /* 0x0000000414147981 */ /* 0x000f62000c1e1900 */
[----:B0-----:R-:W-:-:S03]  /*0620*/  IMAD.WIDE R18, R26, 0x4, R10 ;  /* 0x000000041a127825 */ /* 0x001fc600078e020a */
[----:B------:R-:W5:Y:S01]  /*0630*/  LDG.E R15, desc[UR4][R14.64] ;  /* 0x000000040e0f7981 */ /* 0x000f62000c1e1900 */
[----:B-1----:R-:W-:-:S03]  /*0640*/  IMAD.WIDE R12, R25, 0x4, R12 ;  /* 0x00000004190c7825 */ /* 0x002fc600078e020c */
[----:B------:R-:W5:Y:S01]  /*0650*/  LDG.E R18, desc[UR4][R18.64] ;  /* 0x0000000412127981 */ /* 0x000f62000c1e1900 */
[----:B------:R-:W-:-:S03]  /*0660*/  IMAD.WIDE R10, R29, 0x4, R10 ;  /* 0x000000041d0a7825 */ /* 0x000fc600078e020a */
[----:B------:R-:W5:Y:S01]  /*0670*/  LDG.E R13, desc[UR4][R12.64] ;  /* 0x000000040c0d7981 */ /* 0x000f62000c1e1900 */
[----:B------:R-:W-:-:S03]  /*0680*/  IMAD.WIDE R26, R27, 0x4, R8 ;  /* 0x000000041b1a7825 */ /* 0x000fc600078e0208 */
[----:B------:R-:W5:Y:S01]  /*0690*/  LDG.E R11, desc[UR4][R10.64] ;  /* 0x000000040a0b7981 */ /* 0x000f62000c1e1900 */
[----:B---3--:R-:W-:-:S03]  /*06a0*/  IMAD.WIDE R6, R25, 0x4, R6 ;  /* 0x0000000419067825 */ /* 0x008fc600078e0206 */
[----:B------:R-:W3:Y:S04]  /*06b0*/  LDG.E R26, desc[UR4][R26.64] ;  /* 0x000000041a1a7981 */ /* 0x000ee8000c1e1900 */
[----:B------:R-:W3:Y:S01]  /*06c0*/  LDG.E R6, desc[UR4][R6.64] ;  /* 0x0000000406067981 */ /* 0x000ee2000c1e1900 */
[----:B--2---:R-:W-:-:S04]  /*06d0*/  IADD3 R23, PT, PT, R23, R24, R0 ;  /* 0x0000001817177210 */ /* 0x004fc80007ffe000 */
[----:B----4-:R-:W-:-:S05]  /*06e0*/  IADD3 R23, PT, PT, R22, R23, RZ ;  /* 0x0000001716177210 */ /* 0x010fca0007ffe0ff */
[----:B-----5:R-:W-:-:S05]  /*06f0*/  IMAD R16, R23, 0x2, R16 ;  /* 0x0000000217107824 */ /* 0x020fca00078e0210 */
[----:B------:R-:W-:-:S04]  /*0700*/  IADD3 R15, PT, PT, R15, R16, R20 ;  /* 0x000000100f0f7210 */ /* 0x000fc80007ffe014 */
[----:B------:R-:W-:-:S04]  /*0710*/  IADD3 R15, PT, PT, R18, R15, R13 ;  /* 0x0000000f120f7210 */ /* 0x000fc80007ffe00d */
[----:B---3--:R-:W-:-:S04]  /*0720*/  IADD3 R15, PT, PT, R11, R15, R26 ;  /* 0x0000000f0b0f7210 */ /* 0x008fc80007ffe01a */
[----:B------:R-:W-:-:S05]  /*0730*/  IADD3 R15, PT, PT, R6, R15, RZ ;  /* 0x0000000f060f7210 */ /* 0x000fca0007ffe0ff */
[----:B------:R-:W-:-:S07]  /*0740*/  IMAD R9, R4, 0x10, -R15 ;  /* 0x0000001004097824 */ /* 0x000fce00078e0a0f */
.L_x_1:
[----:B------:R-:W-:Y:S05]  /*0750*/  BSYNC.RECONVERGENT B0 ;  /* 0x0000000000007941 */ /* 0x000fea0003800200 */
.L_x_0:
[----:B------:R-:W-:Y:S01]  /*0760*/  STG.E desc[UR4][R2.64], R9 ;  /* 0x0000000902007986 */ /* 0x000fe2000c101904 */
[----:B------:R-:W-:Y:S05]  /*0770*/  EXIT ;  /* 0x000000000000794d */ /* 0x000fea0003800000 */
.L_x_2:
[----:B------:R-:W-:-:S00]  /*0780*/  BRA `(.L_x_2) ;  /* 0xfffffffc00fc7947 */ /* 0x000fc0000383ffff */
[----:B------:R-:W-:-:S00]  /*0790*/  NOP ;  /* 0x0000000000007918 */ /* 0x000fc00000000000 */
        /* <DEDUP_REMOVED lines=14> */
.L_x_3:


//--------------------- .nv.shared.reserved.0     --------------------------
	.section	.nv.shared.reserved.0,"aw",@nobits
	.weak		__nv_reservedSMEM_offset_0_alias
	.size		__nv_reservedSMEM_offset_0_alias, 0, 64
	.other		__nv_reservedSMEM_offset_0_alias,@"STO_CUDA_RESERVED_SHARED STV_DEFAULT"
__nv_reservedSMEM_offset_0_alias:
	.zero		0
	.zero		64


//--------------------- .nv.constant0._Z14applyFilterGPUPiS_iii --------------------------
	.section	.nv.constant0._Z14applyFilterGPUPiS_iii,"a",@progbits
	.sectionflags	@""
	.align	4
.nv.constant0._Z14applyFilterGPUPiS_iii:
	.zero		924


//--------------------- SYMBOLS --------------------------

	.type		.nv.reservedSmem.offset0,@object
	.size		.nv.reservedSmem.offset0,0x4
